	.headerflags	@"EF_CUDA_TEXMODE_UNIFIED EF_CUDA_64BIT_ADDRESS EF_CUDA_ACCELERATORS EF_CUDA_SM90 EF_CUDA_VIRTUAL_SM(EF_CUDA_SM90)"
	.elftype	@"ET_EXEC"


//--------------------- .nv.info                  --------------------------
	.section	.nv.info,"",@"SHT_CUDA_INFO"
	.align	4


	//----- nvinfo : EIATTR_REGCOUNT
	.align		4
        /*0000*/ 	.byte	0x04, 0x2f
        /*0002*/ 	.short	(.L_3 - .L_2)
	.align		4
.L_2:
        /*0004*/ 	.word	index@(triton_poi_fused__native_batch_norm_legit_no_training_add_convolution_relu_45)
        /*0008*/ 	.word	0x00000020


	//----- nvinfo : EIATTR_MIN_STACK_SIZE
	.align		4
.L_3:
        /*000c*/ 	.byte	0x04, 0x12
        /*000e*/ 	.short	(.L_5 - .L_4)
	.align		4
.L_4:
        /*0010*/ 	.word	index@(triton_poi_fused__native_batch_norm_legit_no_training_add_convolution_relu_45)
        /*0014*/ 	.word	0x00000000


	//----- nvinfo : EIATTR_FRAME_SIZE
	.align		4
.L_5:
        /*0018*/ 	.byte	0x04, 0x11
        /*001a*/ 	.short	(.L_7 - .L_6)
	.align		4
.L_6:
        /*001c*/ 	.word	index@(triton_poi_fused__native_batch_norm_legit_no_training_add_convolution_relu_45)
        /*0020*/ 	.word	0x00000000


	//----- nvinfo : EIATTR_MIN_STACK_SIZE
	.align		4
.L_7:
        /*0024*/ 	.byte	0x04, 0x12
        /*0026*/ 	.short	(.L_9 - .L_8)
	.align		4
.L_8:
        /*0028*/ 	.word	index@(triton_poi_fused__native_batch_norm_legit_no_training_add_convolution_relu_45)
        /*002c*/ 	.word	0x00000000
.L_9:


//--------------------- .nv.info.triton_poi_fused__native_batch_norm_legit_no_training_add_convolution_relu_45 --------------------------
	.section	.nv.info.triton_poi_fused__native_batch_norm_legit_no_training_add_convolution_relu_45,"",@"SHT_CUDA_INFO"
	.sectionflags	@""
	.align	4


	//----- nvinfo : EIATTR_CUDA_API_VERSION
	.align		4
        /*0000*/ 	.byte	0x04, 0x37
        /*0002*/ 	.short	(.L_11 - .L_10)
.L_10:
        /*0004*/ 	.word	0x0000007c


	//----- nvinfo : EIATTR_KPARAM_INFO
	.align		4
.L_11:
        /*0008*/ 	.byte	0x04, 0x17
        /*000a*/ 	.short	(.L_13 - .L_12)
.L_12:
        /*000c*/ 	.word	0x00000000
        /*0010*/ 	.short	0x000d
        /*0012*/ 	.short	0x0068
        /*0014*/ 	.byte	0x00, 0xf0, 0x11, 0x00


	//----- nvinfo : EIATTR_KPARAM_INFO
	.align		4
.L_13:
        /*0018*/ 	.byte	0x04, 0x17
        /*001a*/ 	.short	(.L_15 - .L_14)
.L_14:
        /*001c*/ 	.word	0x00000000
        /*0020*/ 	.short	0x000c
        /*0022*/ 	.short	0x0060
        /*0024*/ 	.byte	0x00, 0xf4, 0x21, 0x00


	//----- nvinfo : EIATTR_KPARAM_INFO
	.align		4
.L_15:
        /*0028*/ 	.byte	0x04, 0x17
        /*002a*/ 	.short	(.L_17 - .L_16)
.L_16:
        /*002c*/ 	.word	0x00000000
        /*0030*/ 	.short	0x000b
        /*0032*/ 	.short	0x0058
        /*0034*/ 	.byte	0x00, 0xf4, 0x21, 0x00


	//----- nvinfo : EIATTR_KPARAM_INFO
	.align		4
.L_17:
        /*0038*/ 	.byte	0x04, 0x17
        /*003a*/ 	.short	(.L_19 - .L_18)
.L_18:
        /*003c*/ 	.word	0x00000000
        /*0040*/ 	.short	0x000a
        /*0042*/ 	.short	0x0050
        /*0044*/ 	.byte	0x00, 0xf4, 0x21, 0x00


	//----- nvinfo : EIATTR_KPARAM_INFO
	.align		4
.L_19:
        /*0048*/ 	.byte	0x04, 0x17
        /*004a*/ 	.short	(.L_21 - .L_20)
.L_20:
        /*004c*/ 	.word	0x00000000
        /*0050*/ 	.short	0x0009
        /*0052*/ 	.short	0x0048
        /*0054*/ 	.byte	0x00, 0xf4, 0x21, 0x00


	//----- nvinfo : EIATTR_KPARAM_INFO
	.align		4
.L_21:
        /*0058*/ 	.byte	0x04, 0x17
        /*005a*/ 	.short	(.L_23 - .L_22)
.L_22:
        /*005c*/ 	.word	0x00000000
        /*0060*/ 	.short	0x0008
        /*0062*/ 	.short	0x0040
        /*0064*/ 	.byte	0x00, 0xf4, 0x21, 0x00


	//----- nvinfo : EIATTR_KPARAM_INFO
	.align		4
.L_23:
        /*0068*/ 	.byte	0x04, 0x17
        /*006a*/ 	.short	(.L_25 - .L_24)
.L_24:
        /*006c*/ 	.word	0x00000000
        /*0070*/ 	.short	0x0007
        /*0072*/ 	.short	0x0038
        /*0074*/ 	.byte	0x00, 0xf4, 0x21, 0x00


	//----- nvinfo : EIATTR_KPARAM_INFO
	.align		4
.L_25:
        /*0078*/ 	.byte	0x04, 0x17
        /*007a*/ 	.short	(.L_27 - .L_26)
.L_26:
        /*007c*/ 	.word	0x00000000
        /*0080*/ 	.short	0x0006
        /*0082*/ 	.short	0x0030
        /*0084*/ 	.byte	0x00, 0xf4, 0x21, 0x00


	//----- nvinfo : EIATTR_KPARAM_INFO
	.align		4
.L_27:
        /*0088*/ 	.byte	0x04, 0x17
        /*008a*/ 	.short	(.L_29 - .L_28)
.L_28:
        /*008c*/ 	.word	0x00000000
        /*0090*/ 	.short	0x0005
        /*0092*/ 	.short	0x0028
        /*0094*/ 	.byte	0x00, 0xf4, 0x21, 0x00


	//----- nvinfo : EIATTR_KPARAM_INFO
	.align		4
.L_29:
        /*0098*/ 	.byte	0x04, 0x17
        /*009a*/ 	.short	(.L_31 - .L_30)
.L_30:
        /*009c*/ 	.word	0x00000000
        /*00a0*/ 	.short	0x0004
        /*00a2*/ 	.short	0x0020
        /*00a4*/ 	.byte	0x00, 0xf4, 0x21, 0x00


	//----- nvinfo : EIATTR_KPARAM_INFO
	.align		4
.L_31:
        /*00a8*/ 	.byte	0x04, 0x17
        /*00aa*/ 	.short	(.L_33 - .L_32)
.L_32:
        /*00ac*/ 	.word	0x00000000
        /*00b0*/ 	.short	0x0003
        /*00b2*/ 	.short	0x0018
        /*00b4*/ 	.byte	0x00, 0xf4, 0x21, 0x00


	//----- nvinfo : EIATTR_KPARAM_INFO
	.align		4
.L_33:
        /*00b8*/ 	.byte	0x04, 0x17
        /*00ba*/ 	.short	(.L_35 - .L_34)
.L_34:
        /*00bc*/ 	.word	0x00000000
        /*00c0*/ 	.short	0x0002
        /*00c2*/ 	.short	0x0010
        /*00c4*/ 	.byte	0x00, 0xf4, 0x21, 0x00


	//----- nvinfo : EIATTR_KPARAM_INFO
	.align		4
.L_35:
        /*00c8*/ 	.byte	0x04, 0x17
        /*00ca*/ 	.short	(.L_37 - .L_36)
.L_36:
        /*00cc*/ 	.word	0x00000000
        /*00d0*/ 	.short	0x0001
        /*00d2*/ 	.short	0x0008
        /*00d4*/ 	.byte	0x00, 0xf4, 0x21, 0x00


	//----- nvinfo : EIATTR_KPARAM_INFO
	.align		4
.L_37:
        /*00d8*/ 	.byte	0x04, 0x17
        /*00da*/ 	.short	(.L_39 - .L_38)
.L_38:
        /*00dc*/ 	.word	0x00000000
        /*00e0*/ 	.short	0x0000
        /*00e2*/ 	.short	0x0000
        /*00e4*/ 	.byte	0x00, 0xf4, 0x21, 0x00


	//----- nvinfo : EIATTR_SPARSE_MMA_MASK
	.align		4
.L_39:
        /*00e8*/ 	.byte	0x03, 0x50
        /*00ea*/ 	.short	0x0000


	//----- nvinfo : EIATTR_MAXREG_COUNT
	.align		4
        /*00ec*/ 	.byte	0x03, 0x1b
        /*00ee*/ 	.short	0x00ff


	//----- nvinfo : EIATTR_EXIT_INSTR_OFFSETS
	.align		4
        /*00f0*/ 	.byte	0x04, 0x1c
        /*00f2*/ 	.short	(.L_41 - .L_40)


	//   ....[0]....
.L_40:
        /*00f4*/ 	.word	0x00000620


	//----- nvinfo : EIATTR_REQNTID
	.align		4
.L_41:
        /*00f8*/ 	.byte	0x04, 0x10
        /*00fa*/ 	.short	(.L_43 - .L_42)
.L_42:
        /*00fc*/ 	.word	0x00000100
        /*0100*/ 	.word	0x00000001
        /*0104*/ 	.word	0x00000001


	//----- nvinfo : EIATTR_CBANK_PARAM_SIZE
	.align		4
.L_43:
        /*0108*/ 	.byte	0x03, 0x19
        /*010a*/ 	.short	0x006c


	//----- nvinfo : EIATTR_PARAM_CBANK
	.align		4
        /*010c*/ 	.byte	0x04, 0x0a
        /*010e*/ 	.short	(.L_45 - .L_44)
	.align		4
.L_44:
        /*0110*/ 	.word	index@(.nv.constant0.triton_poi_fused__native_batch_norm_legit_no_training_add_convolution_relu_45)
        /*0114*/ 	.short	0x0210
        /*0116*/ 	.short	0x006c


	//----- nvinfo : EIATTR_SW_WAR
	.align		4
.L_45:
        /*0118*/ 	.byte	0x04, 0x36
        /*011a*/ 	.short	(.L_47 - .L_46)
.L_46:
        /*011c*/ 	.word	0x00000008
.L_47:


//--------------------- .nv.callgraph             --------------------------
	.section	.nv.callgraph,"",@"SHT_CUDA_CALLGRAPH"
	.align	4
	.sectionentsize	8
	.align		4
        /*0000*/ 	.word	0x00000000
	.align		4
        /*0004*/ 	.word	0xffffffff
	.align		4
        /*0008*/ 	.word	0x00000000
	.align		4
        /*000c*/ 	.word	0xfffffffe
	.align		4
        /*0010*/ 	.word	0x00000000
	.align		4
        /*0014*/ 	.word	0xfffffffd
	.align		4
        /*0018*/ 	.word	0x00000000
	.align		4
        /*001c*/ 	.word	0xfffffffc


//--------------------- .nv.constant4             --------------------------
	.section	.nv.constant4,"a",@progbits
	.align	8
	.align		8
.nv.constant4:
        /*0000*/ 	.dword	_$_str
	.align		8
        /*0008*/ 	.dword	_$_str_$_2


//--------------------- .text.triton_poi_fused__native_batch_norm_legit_no_training_add_convolution_relu_45 --------------------------
	.section	.text.triton_poi_fused__native_batch_norm_legit_no_training_add_convolution_relu_45,"ax",@progbits
	.align	128
        .global         triton_poi_fused__native_batch_norm_legit_no_training_add_convolution_relu_45
        .type           triton_poi_fused__native_batch_norm_legit_no_training_add_convolution_relu_45,@function
        .size           triton_poi_fused__native_batch_norm_legit_no_training_add_convolution_relu_45,(.L_x_1 - triton_poi_fused__native_batch_norm_legit_no_training_add_convolution_relu_45)
        .other          triton_poi_fused__native_batch_norm_legit_no_training_add_convolution_relu_45,@"STO_CUDA_ENTRY STV_DEFAULT"
triton_poi_fused__native_batch_norm_legit_no_training_add_convolution_relu_45:
.text.triton_poi_fused__native_batch_norm_legit_no_training_add_convolution_relu_45:
[----:B------:R-:W-:Y:S01]  /*0000*/  LDC R1, c[0x0][0x28] ;  /* 0x00000a00ff017b82 */ /* 0x000fe20000000800 */
[----:B------:R-:W1:Y:S07]  /*0010*/  S2R R0, SR_TID.X ;  /* 0x0000000000007919 */ /* 0x000e6e0000002100 */
[----:B------:R-:W2:Y:S01]  /*0020*/  LDC.64 R2, c[0x0][0x240] ;  /* 0x00009000ff027b82 */ /* 0x000ea20000000a00 */
[----:B------:R-:W-:Y:S01]  /*0030*/  ULDC.64 UR4, c[0x0][0x208] ;  /* 0x0000820000047ab9 */ /* 0x000fe20000000a00 */
[----:B------:R-:W3:Y:S06]  /*0040*/  S2R R5, SR_CTAID.X ;  /* 0x0000000000057919 */ /* 0x000eec0000002500 */
[----:B------:R-:W4:Y:S08]  /*0050*/  LDC.64 R6, c[0x0][0x260] ;  /* 0x00009800ff067b82 */ /* 0x000f300000000a00 */
[----:B------:R-:W5:Y:S08]  /*0060*/  LDC.64 R16, c[0x0][0x228] ;  /* 0x00008a00ff107b82 */ /* 0x000f700000000a00 */
[----:B------:R-:W5:Y:S01]  /*0070*/  LDC.64 R20, c[0x0][0x238] ;  /* 0x00008e00ff147b82 */ /* 0x000f620000000a00 */
[----:B-1----:R-:W-:-:S07]  /*0080*/  SHF.L.U32 R0, R0, 0x1, RZ ;  /* 0x0000000100007819 */ /* 0x002fce00000006ff */
[----:B------:R-:W1:Y:S01]  /*0090*/  LDC.64 R14, c[0x0][0x210] ;  /* 0x00008400ff0e7b82 */ /* 0x000e620000000a00 */
[----:B---3--:R-:W-:Y:S02]  /*00a0*/  SHF.R.S32.HI R4, RZ, 0x16, R5 ;  /* 0x00000016ff047819 */ /* 0x008fe40000011405 */
[----:B------:R-:W-:Y:S02]  /*00b0*/  LOP3.LUT R0, R0, 0x1fe, RZ, 0xc0, !PT ;  /* 0x000001fe00007812 */ /* 0x000fe400078ec0ff */
[----:B------:R-:W-:-:S03]  /*00c0*/  SGXT R4, R4, 0x1 ;  /* 0x000000010404781a */ /* 0x000fc60000000200 */
[----:B------:R-:W3:Y:S01]  /*00d0*/  LDC.64 R28, c[0x0][0x230] ;  /* 0x00008c00ff1c7b82 */ /* 0x000ee20000000a00 */
[----:B------:R-:W-:-:S04]  /*00e0*/  LEA R5, R5, R0, 0x9 ;  /* 0x0000000005057211 */ /* 0x000fc800078e48ff */
[----:B------:R-:W-:-:S03]  /*00f0*/  LEA.HI R4, R4, R5, RZ, 0xc ;  /* 0x0000000504047211 */ /* 0x000fc600078f60ff */
[----:B------:R-:W3:Y:S01]  /*0100*/  LDC.64 R18, c[0x0][0x218] ;  /* 0x00008600ff127b82 */ /* 0x000ee20000000a00 */
[----:B------:R-:W-:-:S04]  /*0110*/  SHF.R.S32.HI R4, RZ, 0xc, R4 ;  /* 0x0000000cff047819 */ /* 0x000fc80000011404 */
[----:B------:R-:W-:-:S03]  /*0120*/  LEA.HI R0, R4, R4, RZ, 0x5 ;  /* 0x0000000404007211 */ /* 0x000fc600078f28ff */
[----:B------:R-:W3:Y:S01]  /*0130*/  LDC.64 R26, c[0x0][0x258] ;  /* 0x00009600ff1a7b82 */ /* 0x000ee20000000a00 */
[----:B------:R-:W-:-:S04]  /*0140*/  LOP3.LUT R25, R0, 0xffffffe0, RZ, 0xc0, !PT ;  /* 0xffffffe000197812 */ /* 0x000fc800078ec0ff */
[----:B------:R-:W-:-:S03]  /*0150*/  IADD3 R25, R4, -R25, RZ ;  /* 0x8000001904197210 */ /* 0x000fc60007ffe0ff */
[----:B------:R-:W3:Y:S02]  /*0160*/  LDC.64 R22, c[0x0][0x248] ;  /* 0x00009200ff167b82 */ /* 0x000ee40000000a00 */
[----:B--2---:R-:W-:-:S04]  /*0170*/  IMAD.WIDE R2, R25, 0x4, R2 ;  /* 0x0000000419027825 */ /* 0x004fc800078e0202 */
[C---:B----4-:R-:W-:Y:S02]  /*0180*/  IMAD.WIDE R6, R25.reuse, 0x4, R6 ;  /* 0x0000000419067825 */ /* 0x050fe400078e0206 */
[----:B------:R-:W2:Y:S01]  /*0190*/  LDG.E.EL R2, desc[UR4][R2.64] ;  /* 0x0000000402027981 */ /* 0x000ea2000c2e1900 */
[----:B------:R-:W4:Y:S03]  /*01a0*/  LDC.64 R10, c[0x0][0x268] ;  /* 0x00009a00ff0a7b82 */ /* 0x000f260000000a00 */
[----:B------:R-:W2:Y:S01]  /*01b0*/  LDG.E.EL R6, desc[UR4][R6.64] ;  /* 0x0000000406067981 */ /* 0x000ea2000c2e1900 */
[----:B-----5:R-:W-:-:S04]  /*01c0*/  IMAD.WIDE R16, R25, 0x4, R16 ;  /* 0x0000000419107825 */ /* 0x020fc800078e0210 */
[----:B------:R-:W5:Y:S08]  /*01d0*/  LDC.64 R12, c[0x0][0x270] ;  /* 0x00009c00ff0c7b82 */ /* 0x000f700000000a00 */
[----:B------:R-:W5:Y:S01]  /*01e0*/  LDC.64 R8, c[0x0][0x250] ;  /* 0x00009400ff087b82 */ /* 0x000f620000000a00 */
[----:B0-----:R-:W-:Y:S01]  /*01f0*/  IMAD.WIDE R20, R25, 0x4, R20 ;  /* 0x0000000419147825 */ /* 0x001fe200078e0214 */
[----:B------:R-:W2:Y:S03]  /*0200*/  LDG.E.EL R4, desc[UR4][R16.64] ;  /* 0x0000000410047981 */ /* 0x000ea6000c2e1900 */
[----:B-1----:R-:W-:Y:S01]  /*0210*/  IMAD.WIDE R14, R5, 0x4, R14 ;  /* 0x00000004050e7825 */ /* 0x002fe200078e020e */
[----:B------:R-:W2:Y:S03]  /*0220*/  LDG.E.EL R7, desc[UR4][R20.64] ;  /* 0x0000000414077981 */ /* 0x000ea6000c2e1900 */
[----:B---3--:R-:W-:Y:S01]  /*0230*/  IMAD.WIDE R28, R25, 0x4, R28 ;  /* 0x00000004191c7825 */ /* 0x008fe200078e021c */
[----:B------:R-:W3:Y:S03]  /*0240*/  LDG.E.64 R16, desc[UR4][R14.64] ;  /* 0x000000040e107981 */ /* 0x000ee6000c1e1b00 */
[----:B------:R-:W-:Y:S01]  /*0250*/  IMAD.WIDE R18, R5, 0x4, R18 ;  /* 0x0000000405127825 */ /* 0x000fe200078e0212 */
[----:B------:R-:W3:Y:S03]  /*0260*/  LDG.E.EL R3, desc[UR4][R28.64] ;  /* 0x000000041c037981 */ /* 0x000ee6000c2e1900 */
[C---:B------:R-:W-:Y:S01]  /*0270*/  IMAD.WIDE R26, R25.reuse, 0x4, R26 ;  /* 0x00000004191a7825 */ /* 0x040fe200078e021a */
[----:B------:R-:W3:Y:S03]  /*0280*/  LDG.E.64 R20, desc[UR4][R18.64] ;  /* 0x0000000412147981 */ /* 0x000ee6000c1e1b00 */
[C---:B------:R-:W-:Y:S01]  /*0290*/  IMAD.WIDE R22, R25.reuse, 0x4, R22 ;  /* 0x0000000419167825 */ /* 0x040fe200078e0216 */
[----:B------:R-:W3:Y:S03]  /*02a0*/  LDG.E.EL R0, desc[UR4][R26.64] ;  /* 0x000000041a007981 */ /* 0x000ee6000c2e1900 */
[----:B----4-:R-:W-:-:S02]  /*02b0*/  IMAD.WIDE R10, R25, 0x4, R10 ;  /* 0x00000004190a7825 */ /* 0x010fc400078e020a */
[----:B------:R0:W4:Y:S02]  /*02c0*/  LDG.E.EL R22, desc[UR4][R22.64] ;  /* 0x0000000416167981 */ /* 0x000124000c2e1900 */
[C---:B-----5:R-:W-:Y:S02]  /*02d0*/  IMAD.WIDE R12, R25.reuse, 0x4, R12 ;  /* 0x00000004190c7825 */ /* 0x060fe400078e020c */
[----:B------:R-:W5:Y:S02]  /*02e0*/  LDG.E.EL R10, desc[UR4][R10.64] ;  /* 0x000000040a0a7981 */ /* 0x000f64000c2e1900 */
[----:B------:R-:W-:Y:S02]  /*02f0*/  IMAD.WIDE R8, R25, 0x4, R8 ;  /* 0x0000000419087825 */ /* 0x000fe400078e0208 */
[----:B------:R-:W5:Y:S04]  /*0300*/  LDG.E.EL R13, desc[UR4][R12.64] ;  /* 0x000000040c0d7981 */ /* 0x000f68000c2e1900 */
[----:B------:R1:W4:Y:S01]  /*0310*/  LDG.E.EL R25, desc[UR4][R8.64] ;  /* 0x0000000408197981 */ /* 0x000322000c2e1900 */
[----:B0-----:R-:W-:Y:S01]  /*0320*/  HFMA2.MMA R23, -RZ, RZ, 1.625, 0 ;  /* 0x3e800000ff177435 */ /* 0x001fe200000001ff */
[----:B-1----:R-:W0:Y:S02]  /*0330*/  LDC.64 R8, c[0x0][0x220] ;  /* 0x00008800ff087b82 */ /* 0x002e240000000a00 */
[----:B0-----:R-:W-:-:S04]  /*0340*/  IMAD.WIDE R8, R5, 0x4, R8 ;  /* 0x0000000405087825 */ /* 0x001fc800078e0208 */
[----:B--2---:R-:W-:Y:S01]  /*0350*/  FADD R2, R2, 9.9999997473787516356e-06 ;  /* 0x3727c5ac02027421 */ /* 0x004fe20000000000 */
[----:B------:R-:W-:-:S03]  /*0360*/  FADD R6, R6, 9.9999997473787516356e-06 ;  /* 0x3727c5ac06067421 */ /* 0x000fc60000000000 */
[----:B------:R-:W0:Y:S08]  /*0370*/  MUFU.SQRT R24, R2 ;  /* 0x0000000200187308 */ /* 0x000e300000002000 */
[----:B------:R-:W1:Y:S01]  /*0380*/  MUFU.SQRT R26, R6 ;  /* 0x00000006001a7308 */ /* 0x000e620000002000 */
[C---:B0-----:R-:W-:Y:S02]  /*0390*/  FSETP.GT.AND P0, PT, R24.reuse, 8.50705917302346158658e+37, PT ;  /* 0x7e8000001800780b */ /* 0x041fe40003f04000 */
[----:B------:R-:W-:-:S02]  /*03a0*/  FSETP.GEU.AND P2, PT, R24, 1.175494350822287508e-38, PT ;  /* 0x008000001800780b */ /* 0x000fc40003f4e000 */
[C---:B-1----:R-:W-:Y:S02]  /*03b0*/  FSETP.GT.AND P1, PT, R26.reuse, 8.50705917302346158658e+37, PT ;  /* 0x7e8000001a00780b */ /* 0x042fe40003f24000 */
[----:B------:R-:W-:-:S07]  /*03c0*/  FSETP.GEU.AND P3, PT, R26, 1.175494350822287508e-38, PT ;  /* 0x008000001a00780b */ /* 0x000fce0003f6e000 */
[----:B------:R-:W-:-:S04]  /*03d0*/  @P0 FMUL R24, R24, 0.25 ;  /* 0x3e80000018180820 */ /* 0x000fc80000400000 */
[----:B------:R-:W-:Y:S01]  /*03e0*/  @!P2 FMUL R24, R24, 16777216 ;  /* 0x4b8000001818a820 */ /* 0x000fe20000400000 */
[----:B------:R-:W-:-:S04]  /*03f0*/  @P1 FMUL R26, R26, 0.25 ;  /* 0x3e8000001a1a1820 */ /* 0x000fc80000400000 */
[----:B------:R-:W-:Y:S01]  /*0400*/  @!P3 FMUL R26, R26, 16777216 ;  /* 0x4b8000001a1ab820 */ /* 0x000fe20000400000 */
[----:B------:R-:W0:Y:S01]  /*0410*/  MUFU.RCP R24, R24 ;  /* 0x0000001800187308 */ /* 0x000e220000001000 */
[----:B------:R-:W-:-:S07]  /*0420*/  FSEL R11, R23, 1, P0 ;  /* 0x3f800000170b7808 */ /* 0x000fce0000000000 */
[----:B------:R-:W1:Y:S01]  /*0430*/  MUFU.RCP R26, R26 ;  /* 0x0000001a001a7308 */ /* 0x000e620000001000 */
[----:B------:R-:W-:Y:S01]  /*0440*/  FSEL R23, R23, 1, P1 ;  /* 0x3f80000017177808 */ /* 0x000fe20000800000 */
[----:B------:R-:W-:Y:S01]  /*0450*/  @!P2 FMUL R11, R11, 16777216 ;  /* 0x4b8000000b0ba820 */ /* 0x000fe20000400000 */
[--C-:B---3--:R-:W-:Y:S01]  /*0460*/  FADD R17, R17, R4.reuse ;  /* 0x0000000411117221 */ /* 0x108fe20000000000 */
[--C-:B------:R-:W-:Y:S02]  /*0470*/  FADD R21, R21, R3.reuse ;  /* 0x0000000315157221 */ /* 0x100fe40000000000 */
[----:B------:R-:W-:Y:S01]  /*0480*/  @!P3 FMUL R23, R23, 16777216 ;  /* 0x4b8000001717b820 */ /* 0x000fe20000400000 */
[----:B------:R-:W-:Y:S01]  /*0490*/  FADD R16, R16, R4 ;  /* 0x0000000410107221 */ /* 0x000fe20000000000 */
[----:B------:R-:W-:Y:S01]  /*04a0*/  FADD R20, R20, R3 ;  /* 0x0000000314147221 */ /* 0x000fe20000000000 */
[----:B0-----:R-:W-:Y:S01]  /*04b0*/  FMUL R2, R24, R11 ;  /* 0x0000000b18027220 */ /* 0x001fe20000400000 */
[C---:B------:R-:W-:Y:S01]  /*04c0*/  FADD R3, -R7.reuse, R17 ;  /* 0x0000001107037221 */ /* 0x040fe20000000100 */
[C---:B------:R-:W-:Y:S01]  /*04d0*/  FADD R4, -R0.reuse, R21 ;  /* 0x0000001500047221 */ /* 0x040fe20000000100 */
[----:B------:R-:W-:Y:S01]  /*04e0*/  FADD R7, -R7, R16 ;  /* 0x0000001007077221 */ /* 0x000fe20000000100 */
[----:B------:R-:W-:Y:S01]  /*04f0*/  FADD R0, -R0, R20 ;  /* 0x0000001400007221 */ /* 0x000fe20000000100 */
[----:B-1----:R-:W-:Y:S01]  /*0500*/  FMUL R23, R26, R23 ;  /* 0x000000171a177220 */ /* 0x002fe20000400000 */
[C---:B------:R-:W-:Y:S01]  /*0510*/  FMUL R3, R2.reuse, R3 ;  /* 0x0000000302037220 */ /* 0x040fe20000400000 */
[----:B------:R-:W-:-:S02]  /*0520*/  FMUL R2, R2, R7 ;  /* 0x0000000702027220 */ /* 0x000fc40000400000 */
[C---:B------:R-:W-:Y:S01]  /*0530*/  FMUL R4, R23.reuse, R4 ;  /* 0x0000000417047220 */ /* 0x040fe20000400000 */
[----:B------:R-:W-:Y:S01]  /*0540*/  FMUL R0, R23, R0 ;  /* 0x0000000017007220 */ /* 0x000fe20000400000 */
[----:B----4-:R-:W-:Y:S02]  /*0550*/  FFMA R3, R22, R3, R25 ;  /* 0x0000000316037223 */ /* 0x010fe40000000019 */
[----:B-----5:R-:W-:Y:S01]  /*0560*/  FFMA R4, R10, R4, R13 ;  /* 0x000000040a047223 */ /* 0x020fe2000000000d */
[----:B------:R-:W-:Y:S01]  /*0570*/  FFMA R25, R22, R2, R25 ;  /* 0x0000000216197223 */ /* 0x000fe20000000019 */
[----:B------:R-:W-:-:S03]  /*0580*/  FFMA R0, R10, R0, R13 ;  /* 0x000000000a007223 */ /* 0x000fc6000000000d */
[----:B------:R-:W-:Y:S01]  /*0590*/  FSETP.GEU.AND P1, PT, R3, -R4, PT ;  /* 0x800000040300720b */ /* 0x000fe20003f2e000 */
[----:B------:R-:W-:Y:S01]  /*05a0*/  FADD R3, R4, R3 ;  /* 0x0000000304037221 */ /* 0x000fe20000000000 */
[----:B------:R-:W-:Y:S01]  /*05b0*/  FADD R2, R0, R25 ;  /* 0x0000001900027221 */ /* 0x000fe20000000000 */
[----:B------:R-:W-:-:S03]  /*05c0*/  FSETP.GEU.AND P0, PT, R25, -R0, PT ;  /* 0x800000001900720b */ /* 0x000fc60003f0e000 */
[----:B------:R-:W-:Y:S02]  /*05d0*/  FSEL R3, R3, RZ, P1 ;  /* 0x000000ff03037208 */ /* 0x000fe40000800000 */
[----:B------:R-:W-:Y:S01]  /*05e0*/  FSEL R2, R2, RZ, P0 ;  /* 0x000000ff02027208 */ /* 0x000fe20000000000 */
[----:B------:R-:W-:Y:S04]  /*05f0*/  STG.E.64 desc[UR4][R14.64], R16 ;  /* 0x000000100e007986 */ /* 0x000fe8000c101b04 */
[----:B------:R-:W-:Y:S04]  /*0600*/  STG.E.64 desc[UR4][R18.64], R20 ;  /* 0x0000001412007986 */ /* 0x000fe8000c101b04 */
[----:B------:R-:W-:Y:S01]  /*0610*/  STG.E.64 desc[UR4][R8.64], R2 ;  /* 0x0000000208007986 */ /* 0x000fe2000c101b04 */
[----:B------:R-:W-:Y:S05]  /*0620*/  EXIT ;  /* 0x000000000000794d */ /* 0x000fea0003800000 */
.L_x_0:
[----:B------:R-:W-:-:S00]  /*0630*/  BRA `(.L_x_0) ;  /* 0xfffffffc00fc7947 */ /* 0x000fc0000383ffff */
[----:B------:R-:W-:-:S00]  /*0640*/  NOP ;  /* 0x0000000000007918 */ /* 0x000fc00000000000 */
        /* <DEDUP_REMOVED lines=11> */
.L_x_1:


//--------------------- .nv.global.init           --------------------------
	.section	.nv.global.init,"aw",@progbits
.nv.global.init:
	.type		_$_str,@object
	.size		_$_str,(_$_str_$_2 - _$_str)
_$_str:
        /*0000*/ 	.byte	0x5f, 0x5f, 0x43, 0x55, 0x44, 0x41, 0x5f, 0x46, 0x54, 0x5a, 0x00
	.type		_$_str_$_2,@object
	.size		_$_str_$_2,(.L_1 - _$_str_$_2)
_$_str_$_2:
        /*000b*/ 	.byte	0x5f, 0x5f, 0x43, 0x55, 0x44, 0x41, 0x5f, 0x50, 0x52, 0x45, 0x43, 0x5f, 0x53, 0x51, 0x52, 0x54
        /*001b*/ 	.byte	0x00
.L_1:


//--------------------- .nv.constant0.triton_poi_fused__native_batch_norm_legit_no_training_add_convolution_relu_45 --------------------------
	.section	.nv.constant0.triton_poi_fused__native_batch_norm_legit_no_training_add_convolution_relu_45,"a",@progbits
	.sectionflags	@""
	.align	4
.nv.constant0.triton_poi_fused__native_batch_norm_legit_no_training_add_convolution_relu_45:
	.zero		636
